//
// Generated by NVIDIA NVVM Compiler
//
// Compiler Build ID: CL-36424714
// Cuda compilation tools, release 13.0, V13.0.88
// Based on NVVM 20.0.0
//

.version 9.0
.target sm_100
.address_size 64

	// .globl	_Z3AddPfS_S_i

.visible .entry _Z3AddPfS_S_i(
	.param .u64 .ptr .align 1 _Z3AddPfS_S_i_param_0,
	.param .u64 .ptr .align 1 _Z3AddPfS_S_i_param_1,
	.param .u64 .ptr .align 1 _Z3AddPfS_S_i_param_2,
	.param .u32 _Z3AddPfS_S_i_param_3
)
{
	.reg .pred 	%p<2>;
	.reg .b32 	%r<7>;
	.reg .b32 	%f<7>;
	.reg .b64 	%rd<16>;

	ld.param.u64 	%rd2, [_Z3AddPfS_S_i_param_0];
	ld.param.u64 	%rd3, [_Z3AddPfS_S_i_param_1];
	ld.param.u64 	%rd4, [_Z3AddPfS_S_i_param_2];
	ld.param.s32 	%rd5, [_Z3AddPfS_S_i_param_3];
	mov.u32 	%r1, %ntid.x;
	mov.u32 	%r2, %ctaid.x;
	mov.u32 	%r3, %tid.x;
	mad.lo.s32 	%r4, %r1, %r2, %r3;
	cvt.u64.u32 	%rd1, %r4;
	setp.ge.u64 	%p1, %rd1, %rd5;
	@%p1 bra 	$L__BB0_2;
	cvta.to.global.u64 	%rd6, %rd2;
	cvta.to.global.u64 	%rd7, %rd3;
	cvta.to.global.u64 	%rd8, %rd4;
	shl.b64 	%rd9, %rd1, 2;
	add.s64 	%rd10, %rd6, %rd9;
	mov.b32 	%r5, 1065353216;
	st.global.u32 	[%rd10], %r5;
	add.s64 	%rd11, %rd7, %rd9;
	mov.b32 	%r6, 1073741824;
	st.global.u32 	[%rd11], %r6;
	ld.global.f32 	%f1, [%rd10];
	add.f32 	%f2, %f1, 0f40000000;
	shl.b64 	%rd12, %rd1, 1;
	and.b64  	%rd13, %rd12, 8589934588;
	add.s64 	%rd14, %rd8, %rd13;
	st.global.f32 	[%rd14], %f2;
	ld.global.f32 	%f3, [%rd10];
	ld.global.f32 	%f4, [%rd11];
	add.f32 	%f5, %f3, %f4;
	add.f32 	%f6, %f5, %f2;
	add.s64 	%rd15, %rd8, %rd9;
	st.global.f32 	[%rd15], %f6;
$L__BB0_2:
	ret;

}
	// .globl	_Z8Add_plusPfS_S_i
.visible .entry _Z8Add_plusPfS_S_i(
	.param .u64 .ptr .align 1 _Z8Add_plusPfS_S_i_param_0,
	.param .u64 .ptr .align 1 _Z8Add_plusPfS_S_i_param_1,
	.param .u64 .ptr .align 1 _Z8Add_plusPfS_S_i_param_2,
	.param .u32 _Z8Add_plusPfS_S_i_param_3
)
{
	.reg .pred 	%p<2>;
	.reg .b32 	%r<5>;
	.reg .b32 	%f<6>;
	.reg .b64 	%rd<13>;

	ld.param.u64 	%rd2, [_Z8Add_plusPfS_S_i_param_0];
	ld.param.u64 	%rd3, [_Z8Add_plusPfS_S_i_param_1];
	ld.param.u64 	%rd4, [_Z8Add_plusPfS_S_i_param_2];
	ld.param.s32 	%rd5, [_Z8Add_plusPfS_S_i_param_3];
	mov.u32 	%r1, %ntid.x;
	mov.u32 	%r2, %ctaid.x;
	mov.u32 	%r3, %tid.x;
	mad.lo.s32 	%r4, %r1, %r2, %r3;
	cvt.u64.u32 	%rd1, %r4;
	setp.ge.u64 	%p1, %rd1, %rd5;
	@%p1 bra 	$L__BB1_2;
	cvta.to.global.u64 	%rd6, %rd2;
	cvta.to.global.u64 	%rd7, %rd3;
	cvta.to.global.u64 	%rd8, %rd4;
	shl.b64 	%rd9, %rd1, 2;
	add.s64 	%rd10, %rd6, %rd9;
	ld.global.f32 	%f1, [%rd10];
	add.s64 	%rd11, %rd7, %rd9;
	ld.global.f32 	%f2, [%rd11];
	add.f32 	%f3, %f1, %f2;
	add.s64 	%rd12, %rd8, %rd9;
	ld.global.f32 	%f4, [%rd12];
	add.f32 	%f5, %f4, %f3;
	st.global.f32 	[%rd12], %f5;
$L__BB1_2:
	ret;

}


// ===== COMPILED SASS (sm_100) =====

	.target	sm_100

	.elftype	@"ET_EXEC"


//--------------------- .note.nv.tkinfo           --------------------------
	.section	.note.nv.tkinfo,"",@"SHT_NOTE"
	.sectionflags	@"SHF_NOTE_NV_TKINFO"
	.tkinfo
        /*0018*/ 	.word	0x00000002
        /*0030*/ 	.string	""
        /*0030*/ 	.string	"ptxas"
        /*0030*/ 	.string	"Cuda compilation tools, release 13.0, V13.0.88"
        /*0030*/ 	.string	"Build cuda_13.0.r13.0/compiler.36424714_0"
        /*0030*/ 	.string	"-arch sm_100 -m 64 "



//--------------------- .note.nv.cuinfo           --------------------------
	.section	.note.nv.cuinfo,"",@"SHT_NOTE"
	.sectionflags	@"SHF_NOTE_NV_CUINFO"
        /*0018*/ 	.short	0x0002
        /*001a*/ 	.short	0x0064
        /*001c*/ 	.short	0x0082
	.zero		2


//--------------------- .nv.info                  --------------------------
	.section	.nv.info,"",@"SHT_CUDA_INFO"
	.align	4


	//----- nvinfo : EIATTR_REGCOUNT
	.align		4
        /*0000*/ 	.byte	0x04, 0x2f
        /*0002*/ 	.short	(.L_1 - .L_0)
	.align		4
.L_0:
        /*0004*/ 	.word	index@(_Z3AddPfS_S_i)
        /*0008*/ 	.word	0x00000012


	//----- nvinfo : EIATTR_FRAME_SIZE
	.align		4
.L_1:
        /*000c*/ 	.byte	0x04, 0x11
        /*000e*/ 	.short	(.L_3 - .L_2)
	.align		4
.L_2:
        /*0010*/ 	.word	index@(_Z3AddPfS_S_i)
        /*0014*/ 	.word	0x00000000


	//----- nvinfo : EIATTR_REGCOUNT
	.align		4
.L_3:
        /*0018*/ 	.byte	0x04, 0x2f
        /*001a*/ 	.short	(.L_5 - .L_4)
	.align		4
.L_4:
        /*001c*/ 	.word	index@(_Z8Add_plusPfS_S_i)
        /*0020*/ 	.word	0x0000000c


	//----- nvinfo : EIATTR_FRAME_SIZE
	.align		4
.L_5:
        /*0024*/ 	.byte	0x04, 0x11
        /*0026*/ 	.short	(.L_7 - .L_6)
	.align		4
.L_6:
        /*0028*/ 	.word	index@(_Z8Add_plusPfS_S_i)
        /*002c*/ 	.word	0x00000000


	//----- nvinfo : EIATTR_MIN_STACK_SIZE
	.align		4
.L_7:
        /*0030*/ 	.byte	0x04, 0x12
        /*0032*/ 	.short	(.L_9 - .L_8)
	.align		4
.L_8:
        /*0034*/ 	.word	index@(_Z8Add_plusPfS_S_i)
        /*0038*/ 	.word	0x00000000


	//----- nvinfo : EIATTR_MIN_STACK_SIZE
	.align		4
.L_9:
        /*003c*/ 	.byte	0x04, 0x12
        /*003e*/ 	.short	(.L_11 - .L_10)
	.align		4
.L_10:
        /*0040*/ 	.word	index@(_Z3AddPfS_S_i)
        /*0044*/ 	.word	0x00000000
.L_11:


//--------------------- .nv.compat                --------------------------
	.section	.nv.compat,"",@"SHT_CUDA_COMPAT_INFO"
	.align	4
        /*0000*/ 	.byte	0x02, 0x09, 0x00, 0x00, 0x02, 0x02, 0x01, 0x00, 0x02, 0x05, 0x05, 0x00, 0x03, 0x07, 0x01, 0x01
        /*0010*/ 	.byte	0x02, 0x03, 0x00, 0x00, 0x02, 0x06, 0x01, 0x00, 0x04, 0x0b, 0x08, 0x00, 0x09, 0x00, 0x00, 0x00
        /*0020*/ 	.byte	0x00, 0x00, 0x00, 0x00


//--------------------- .nv.info._Z8Add_plusPfS_S_i --------------------------
	.section	.nv.info._Z8Add_plusPfS_S_i,"",@"SHT_CUDA_INFO"
	.sectionflags	@""
	.align	4


	//----- nvinfo : EIATTR_CUDA_API_VERSION
	.align		4
        /*0000*/ 	.byte	0x04, 0x37
        /*0002*/ 	.short	(.L_13 - .L_12)
.L_12:
        /*0004*/ 	.word	0x00000082


	//----- nvinfo : EIATTR_KPARAM_INFO
	.align		4
.L_13:
        /*0008*/ 	.byte	0x04, 0x17
        /*000a*/ 	.short	(.L_15 - .L_14)
.L_14:
        /*000c*/ 	.word	0x00000000
        /*0010*/ 	.short	0x0003
        /*0012*/ 	.short	0x0018
        /*0014*/ 	.byte	0x00, 0xf0, 0x11, 0x00


	//----- nvinfo : EIATTR_KPARAM_INFO
	.align		4
.L_15:
        /*0018*/ 	.byte	0x04, 0x17
        /*001a*/ 	.short	(.L_17 - .L_16)
.L_16:
        /*001c*/ 	.word	0x00000000
        /*0020*/ 	.short	0x0002
        /*0022*/ 	.short	0x0010
        /*0024*/ 	.byte	0x00, 0xf5, 0x21, 0x00


	//----- nvinfo : EIATTR_KPARAM_INFO
	.align		4
.L_17:
        /*0028*/ 	.byte	0x04, 0x17
        /*002a*/ 	.short	(.L_19 - .L_18)
.L_18:
        /*002c*/ 	.word	0x00000000
        /*0030*/ 	.short	0x0001
        /*0032*/ 	.short	0x0008
        /*0034*/ 	.byte	0x00, 0xf5, 0x21, 0x00


	//----- nvinfo : EIATTR_KPARAM_INFO
	.align		4
.L_19:
        /*0038*/ 	.byte	0x04, 0x17
        /*003a*/ 	.short	(.L_21 - .L_20)
.L_20:
        /*003c*/ 	.word	0x00000000
        /*0040*/ 	.short	0x0000
        /*0042*/ 	.short	0x0000
        /*0044*/ 	.byte	0x00, 0xf5, 0x21, 0x00


	//----- nvinfo : EIATTR_SPARSE_MMA_MASK
	.align		4
.L_21:
        /*0048*/ 	.byte	0x03, 0x50
        /*004a*/ 	.short	0x0000


	//----- nvinfo : EIATTR_MAXREG_COUNT
	.align		4
        /*004c*/ 	.byte	0x03, 0x1b
        /*004e*/ 	.short	0x00ff


	//----- nvinfo : EIATTR_MERCURY_ISA_VERSION
	.align		4
        /*0050*/ 	.byte	0x03, 0x5f
        /*0052*/ 	.short	0x0101


	//----- nvinfo : EIATTR_VRC_CTA_INIT_COUNT
	.align		4
        /*0054*/ 	.byte	0x02, 0x4a
	.zero		1
	.zero		1


	//----- nvinfo : EIATTR_EXIT_INSTR_OFFSETS
	.align		4
        /*0058*/ 	.byte	0x04, 0x1c
        /*005a*/ 	.short	(.L_23 - .L_22)


	//   ....[0]....
.L_22:
        /*005c*/ 	.word	0x00000090


	//   ....[1]....
        /*0060*/ 	.word	0x000001b0


	//----- nvinfo : EIATTR_CBANK_PARAM_SIZE
	.align		4
.L_23:
        /*0064*/ 	.byte	0x03, 0x19
        /*0066*/ 	.short	0x001c


	//----- nvinfo : EIATTR_PARAM_CBANK
	.align		4
        /*0068*/ 	.byte	0x04, 0x0a
        /*006a*/ 	.short	(.L_25 - .L_24)
	.align		4
.L_24:
        /*006c*/ 	.word	index@(.nv.constant0._Z8Add_plusPfS_S_i)
        /*0070*/ 	.short	0x0380
        /*0072*/ 	.short	0x001c


	//----- nvinfo : EIATTR_SW_WAR
	.align		4
.L_25:
        /*0074*/ 	.byte	0x04, 0x36
        /*0076*/ 	.short	(.L_27 - .L_26)
.L_26:
        /*0078*/ 	.word	0x00000008
.L_27:


//--------------------- .nv.info._Z3AddPfS_S_i    --------------------------
	.section	.nv.info._Z3AddPfS_S_i,"",@"SHT_CUDA_INFO"
	.sectionflags	@""
	.align	4


	//----- nvinfo : EIATTR_CUDA_API_VERSION
	.align		4
        /*0000*/ 	.byte	0x04, 0x37
        /*0002*/ 	.short	(.L_29 - .L_28)
.L_28:
        /*0004*/ 	.word	0x00000082


	//----- nvinfo : EIATTR_KPARAM_INFO
	.align		4
.L_29:
        /*0008*/ 	.byte	0x04, 0x17
        /*000a*/ 	.short	(.L_31 - .L_30)
.L_30:
        /*000c*/ 	.word	0x00000000
        /*0010*/ 	.short	0x0003
        /*0012*/ 	.short	0x0018
        /*0014*/ 	.byte	0x00, 0xf0, 0x11, 0x00


	//----- nvinfo : EIATTR_KPARAM_INFO
	.align		4
.L_31:
        /*0018*/ 	.byte	0x04, 0x17
        /*001a*/ 	.short	(.L_33 - .L_32)
.L_32:
        /*001c*/ 	.word	0x00000000
        /*0020*/ 	.short	0x0002
        /*0022*/ 	.short	0x0010
        /*0024*/ 	.byte	0x00, 0xf5, 0x21, 0x00


	//----- nvinfo : EIATTR_KPARAM_INFO
	.align		4
.L_33:
        /*0028*/ 	.byte	0x04, 0x17
        /*002a*/ 	.short	(.L_35 - .L_34)
.L_34:
        /*002c*/ 	.word	0x00000000
        /*0030*/ 	.short	0x0001
        /*0032*/ 	.short	0x0008
        /*0034*/ 	.byte	0x00, 0xf5, 0x21, 0x00


	//----- nvinfo : EIATTR_KPARAM_INFO
	.align		4
.L_35:
        /*0038*/ 	.byte	0x04, 0x17
        /*003a*/ 	.short	(.L_37 - .L_36)
.L_36:
        /*003c*/ 	.word	0x00000000
        /*0040*/ 	.short	0x0000
        /*0042*/ 	.short	0x0000
        /*0044*/ 	.byte	0x00, 0xf5, 0x21, 0x00


	//----- nvinfo : EIATTR_SPARSE_MMA_MASK
	.align		4
.L_37:
        /*0048*/ 	.byte	0x03, 0x50
        /*004a*/ 	.short	0x0000


	//----- nvinfo : EIATTR_MAXREG_COUNT
	.align		4
        /*004c*/ 	.byte	0x03, 0x1b
        /*004e*/ 	.short	0x00ff


	//----- nvinfo : EIATTR_MERCURY_ISA_VERSION
	.align		4
        /*0050*/ 	.byte	0x03, 0x5f
        /*0052*/ 	.short	0x0101


	//----- nvinfo : EIATTR_VRC_CTA_INIT_COUNT
	.align		4
        /*0054*/ 	.byte	0x02, 0x4a
	.zero		1
	.zero		1


	//----- nvinfo : EIATTR_EXIT_INSTR_OFFSETS
	.align		4
        /*0058*/ 	.byte	0x04, 0x1c
        /*005a*/ 	.short	(.L_39 - .L_38)


	//   ....[0]....
.L_38:
        /*005c*/ 	.word	0x00000090


	//   ....[1]....
        /*0060*/ 	.word	0x00000270


	//----- nvinfo : EIATTR_CBANK_PARAM_SIZE
	.align		4
.L_39:
        /*0064*/ 	.byte	0x03, 0x19
        /*0066*/ 	.short	0x001c


	//----- nvinfo : EIATTR_PARAM_CBANK
	.align		4
        /*0068*/ 	.byte	0x04, 0x0a
        /*006a*/ 	.short	(.L_41 - .L_40)
	.align		4
.L_40:
        /*006c*/ 	.word	index@(.nv.constant0._Z3AddPfS_S_i)
        /*0070*/ 	.short	0x0380
        /*0072*/ 	.short	0x001c


	//----- nvinfo : EIATTR_SW_WAR
	.align		4
.L_41:
        /*0074*/ 	.byte	0x04, 0x36
        /*0076*/ 	.short	(.L_43 - .L_42)
.L_42:
        /*0078*/ 	.word	0x00000008
.L_43:


//--------------------- .nv.callgraph             --------------------------
	.section	.nv.callgraph,"",@"SHT_CUDA_CALLGRAPH"
	.align	4
	.sectionentsize	8
	.align		4
        /*0000*/ 	.word	0x00000000
	.align		4
        /*0004*/ 	.word	0xffffffff
	.align		4
        /*0008*/ 	.word	0x00000000
	.align		4
        /*000c*/ 	.word	0xfffffffe
	.align		4
        /*0010*/ 	.word	0x00000000
	.align		4
        /*0014*/ 	.word	0xfffffffd
	.align		4
        /*0018*/ 	.word	0x00000000
	.align		4
        /*001c*/ 	.word	0xfffffffc


//--------------------- .text._Z8Add_plusPfS_S_i  --------------------------
	.section	.text._Z8Add_plusPfS_S_i,"ax",@progbits
	.align	128
        .global         _Z8Add_plusPfS_S_i
        .type           _Z8Add_plusPfS_S_i,@function
        .size           _Z8Add_plusPfS_S_i,(.L_x_2 - _Z8Add_plusPfS_S_i)
        .other          _Z8Add_plusPfS_S_i,@"STO_CUDA_ENTRY STV_DEFAULT"
_Z8Add_plusPfS_S_i:
.text._Z8Add_plusPfS_S_i:
[----:B------:R-:W-:Y:S01]  /*0000*/  LDC R1, c[0x0][0x37c] ;  /* 0x0000df00ff017b82 */ /* 0x000fe20000000800 */
[----:B------:R-:W0:Y:S01]  /*0010*/  S2R R0, SR_CTAID.X ;  /* 0x0000000000007919 */ /* 0x000e220000002500 */
[----:B------:R-:W0:Y:S01]  /*0020*/  LDCU UR4, c[0x0][0x360] ;  /* 0x00006c00ff0477ac */ /* 0x000e220008000800 */
[----:B------:R-:W0:Y:S01]  /*0030*/  S2R R3, SR_TID.X ;  /* 0x0000000000037919 */ /* 0x000e220000002100 */
[----:B------:R-:W1:Y:S01]  /*0040*/  LDCU UR5, c[0x0][0x398] ;  /* 0x00007300ff0577ac */ /* 0x000e620008000800 */
[----:B0-----:R-:W-:Y:S01]  /*0050*/  IMAD R0, R0, UR4, R3 ;  /* 0x0000000400007c24 */ /* 0x001fe2000f8e0203 */
[----:B-1----:R-:W-:-:S04]  /*0060*/  USHF.R.S32.HI UR4, URZ, 0x1f, UR5 ;  /* 0x0000001fff047899 */ /* 0x002fc80008011405 */
[----:B------:R-:W-:-:S04]  /*0070*/  ISETP.GE.U32.AND P0, PT, R0, UR5, PT ;  /* 0x0000000500007c0c */ /* 0x000fc8000bf06070 */
[----:B------:R-:W-:-:S13]  /*0080*/  ISETP.GE.U32.AND.EX P0, PT, RZ, UR4, PT, P0 ;  /* 0x00000004ff007c0c */ /* 0x000fda000bf06100 */
[----:B------:R-:W-:Y:S05]  /*0090*/  @P0 EXIT ;  /* 0x000000000000094d */ /* 0x000fea0003800000 */
[----:B------:R-:W0:Y:S01]  /*00a0*/  LDCU.128 UR8, c[0x0][0x380] ;  /* 0x00007000ff0877ac */ /* 0x000e220008000c00 */
[----:B------:R-:W-:Y:S01]  /*00b0*/  IMAD.SHL.U32 R2, R0, 0x4, RZ ;  /* 0x0000000400027824 */ /* 0x000fe200078e00ff */
[----:B------:R-:W-:Y:S01]  /*00c0*/  SHF.R.U32.HI R0, RZ, 0x1e, R0 ;  /* 0x0000001eff007819 */ /* 0x000fe20000011600 */
[----:B------:R-:W1:Y:S01]  /*00d0*/  LDCU.64 UR6, c[0x0][0x390] ;  /* 0x00007200ff0677ac */ /* 0x000e620008000a00 */
[----:B------:R-:W2:Y:S02]  /*00e0*/  LDCU.64 UR4, c[0x0][0x358] ;  /* 0x00006b00ff0477ac */ /* 0x000ea40008000a00 */
[C---:B0-----:R-:W-:Y:S02]  /*00f0*/  IADD3 R6, P1, PT, R2.reuse, UR10, RZ ;  /* 0x0000000a02067c10 */ /* 0x041fe4000ff3e0ff */
[----:B------:R-:W-:Y:S02]  /*0100*/  IADD3 R4, P0, PT, R2, UR8, RZ ;  /* 0x0000000802047c10 */ /* 0x000fe4000ff1e0ff */
[----:B------:R-:W-:-:S02]  /*0110*/  IADD3.X R7, PT, PT, R0, UR11, RZ, P1, !PT ;  /* 0x0000000b00077c10 */ /* 0x000fc40008ffe4ff */
[----:B-1----:R-:W-:Y:S02]  /*0120*/  IADD3 R2, P2, PT, R2, UR6, RZ ;  /* 0x0000000602027c10 */ /* 0x002fe4000ff5e0ff */
[C---:B------:R-:W-:Y:S02]  /*0130*/  IADD3.X R5, PT, PT, R0.reuse, UR9, RZ, P0, !PT ;  /* 0x0000000900057c10 */ /* 0x040fe400087fe4ff */
[----:B------:R-:W-:Y:S01]  /*0140*/  IADD3.X R3, PT, PT, R0, UR7, RZ, P2, !PT ;  /* 0x0000000700037c10 */ /* 0x000fe200097fe4ff */
[----:B--2---:R-:W2:Y:S04]  /*0150*/  LDG.E R7, desc[UR4][R6.64] ;  /* 0x0000000406077981 */ /* 0x004ea8000c1e1900 */
[----:B------:R-:W2:Y:S04]  /*0160*/  LDG.E R4, desc[UR4][R4.64] ;  /* 0x0000000404047981 */ /* 0x000ea8000c1e1900 */
[----:B------:R-:W3:Y:S01]  /*0170*/  LDG.E R9, desc[UR4][R2.64] ;  /* 0x0000000402097981 */ /* 0x000ee2000c1e1900 */
[----:B--2---:R-:W-:-:S04]  /*0180*/  FADD R0, R4, R7 ;  /* 0x0000000704007221 */ /* 0x004fc80000000000 */
[----:B---3--:R-:W-:-:S05]  /*0190*/  FADD R9, R0, R9 ;  /* 0x0000000900097221 */ /* 0x008fca0000000000 */
[----:B------:R-:W-:Y:S01]  /*01a0*/  STG.E desc[UR4][R2.64], R9 ;  /* 0x0000000902007986 */ /* 0x000fe2000c101904 */
[----:B------:R-:W-:Y:S05]  /*01b0*/  EXIT ;  /* 0x000000000000794d */ /* 0x000fea0003800000 */
.L_x_0:
[----:B------:R-:W-:-:S00]  /*01c0*/  BRA `(.L_x_0) ;  /* 0xfffffffc00fc7947 */ /* 0x000fc0000383ffff */
[----:B------:R-:W-:-:S00]  /*01d0*/  NOP ;  /* 0x0000000000007918 */ /* 0x000fc00000000000 */
        /* <DEDUP_REMOVED lines=10> */
.L_x_2:


//--------------------- .text._Z3AddPfS_S_i       --------------------------
	.section	.text._Z3AddPfS_S_i,"ax",@progbits
	.align	128
        .global         _Z3AddPfS_S_i
        .type           _Z3AddPfS_S_i,@function
        .size           _Z3AddPfS_S_i,(.L_x_3 - _Z3AddPfS_S_i)
        .other          _Z3AddPfS_S_i,@"STO_CUDA_ENTRY STV_DEFAULT"
_Z3AddPfS_S_i:
.text._Z3AddPfS_S_i:
        /* <DEDUP_REMOVED lines=13> */
[----:B------:R-:W-:Y:S01]  /*00d0*/  IMAD.MOV.U32 R13, RZ, RZ, 0x3f800000 ;  /* 0x3f800000ff0d7424 */ /* 0x000fe200078e00ff */
[----:B------:R-:W1:Y:S01]  /*00e0*/  LDCU.64 UR4, c[0x0][0x358] ;  /* 0x00006b00ff0477ac */ /* 0x000e620008000a00 */
[----:B------:R-:W-:Y:S01]  /*00f0*/  IMAD.MOV.U32 R15, RZ, RZ, 0x40000000 ;  /* 0x40000000ff0f7424 */ /* 0x000fe200078e00ff */
[----:B------:R-:W2:Y:S01]  /*0100*/  LDCU.64 UR6, c[0x0][0x390] ;  /* 0x00007200ff0677ac */ /* 0x000ea20008000a00 */
[C---:B0-----:R-:W-:Y:S02]  /*0110*/  IADD3 R4, P0, PT, R9.reuse, UR8, RZ ;  /* 0x0000000809047c10 */ /* 0x041fe4000ff1e0ff */
[----:B------:R-:W-:Y:S02]  /*0120*/  IADD3 R2, P1, PT, R9, UR10, RZ ;  /* 0x0000000a09027c10 */ /* 0x000fe4000ff3e0ff */
[----:B------:R-:W-:-:S02]  /*0130*/  IADD3.X R5, PT, PT, R10, UR9, RZ, P0, !PT ;  /* 0x000000090a057c10 */ /* 0x000fc400087fe4ff */
[----:B------:R-:W-:-:S03]  /*0140*/  IADD3.X R3, PT, PT, R10, UR11, RZ, P1, !PT ;  /* 0x0000000b0a037c10 */ /* 0x000fc60008ffe4ff */
[----:B-1----:R-:W-:Y:S04]  /*0150*/  STG.E desc[UR4][R4.64], R13 ;  /* 0x0000000d04007986 */ /* 0x002fe8000c101904 */
[----:B------:R0:W-:Y:S04]  /*0160*/  STG.E desc[UR4][R2.64], R15 ;  /* 0x0000000f02007986 */ /* 0x0001e8000c101904 */
[----:B------:R-:W3:Y:S01]  /*0170*/  LDG.E R8, desc[UR4][R4.64] ;  /* 0x0000000404087981 */ /* 0x000ee2000c1e1900 */
[----:B------:R-:W-:Y:S01]  /*0180*/  IMAD.SHL.U32 R6, R0, 0x2, RZ ;  /* 0x0000000200067824 */ /* 0x000fe200078e00ff */
[----:B------:R-:W-:-:S04]  /*0190*/  SHF.R.U32.HI R0, RZ, 0x1f, R0 ;  /* 0x0000001fff007819 */ /* 0x000fc80000011600 */
[----:B------:R-:W-:Y:S02]  /*01a0*/  LOP3.LUT R6, R6, 0xfffffffc, RZ, 0xc0, !PT ;  /* 0xfffffffc06067812 */ /* 0x000fe400078ec0ff */
[----:B------:R-:W-:Y:S02]  /*01b0*/  LOP3.LUT R0, R0, 0x1, RZ, 0xc0, !PT ;  /* 0x0000000100007812 */ /* 0x000fe400078ec0ff */
[----:B--2---:R-:W-:-:S04]  /*01c0*/  IADD3 R6, P0, PT, R6, UR6, RZ ;  /* 0x0000000606067c10 */ /* 0x004fc8000ff1e0ff */
[----:B------:R-:W-:Y:S01]  /*01d0*/  IADD3.X R7, PT, PT, R0, UR7, RZ, P0, !PT ;  /* 0x0000000700077c10 */ /* 0x000fe200087fe4ff */
[----:B---3--:R-:W-:-:S05]  /*01e0*/  FADD R11, R8, 2 ;  /* 0x40000000080b7421 */ /* 0x008fca0000000000 */
[----:B------:R-:W-:Y:S04]  /*01f0*/  STG.E desc[UR4][R6.64], R11 ;  /* 0x0000000b06007986 */ /* 0x000fe8000c101904 */
[----:B------:R-:W2:Y:S04]  /*0200*/  LDG.E R0, desc[UR4][R4.64] ;  /* 0x0000000404007981 */ /* 0x000ea8000c1e1900 */
[----:B0-----:R-:W2:Y:S01]  /*0210*/  LDG.E R3, desc[UR4][R2.64] ;  /* 0x0000000402037981 */ /* 0x001ea2000c1e1900 */
[----:B------:R-:W-:-:S04]  /*0220*/  IADD3 R8, P0, PT, R9, UR6, RZ ;  /* 0x0000000609087c10 */ /* 0x000fc8000ff1e0ff */
[----:B------:R-:W-:Y:S01]  /*0230*/  IADD3.X R9, PT, PT, R10, UR7, RZ, P0, !PT ;  /* 0x000000070a097c10 */ /* 0x000fe200087fe4ff */
[----:B--2---:R-:W-:-:S04]  /*0240*/  FADD R0, R0, R3 ;  /* 0x0000000300007221 */ /* 0x004fc80000000000 */
[----:B------:R-:W-:-:S05]  /*0250*/  FADD R13, R11, R0 ;  /* 0x000000000b0d7221 */ /* 0x000fca0000000000 */
[----:B------:R-:W-:Y:S01]  /*0260*/  STG.E desc[UR4][R8.64], R13 ;  /* 0x0000000d08007986 */ /* 0x000fe2000c101904 */
[----:B------:R-:W-:Y:S05]  /*0270*/  EXIT ;  /* 0x000000000000794d */ /* 0x000fea0003800000 */
.L_x_1:
        /* <DEDUP_REMOVED lines=16> */
.L_x_3:


//--------------------- .nv.shared.reserved.0     --------------------------
	.section	.nv.shared.reserved.0,"aw",@nobits
	.weak		__nv_reservedSMEM_offset_0_alias
	.size		__nv_reservedSMEM_offset_0_alias, 0, 64
	.other		__nv_reservedSMEM_offset_0_alias,@"STO_CUDA_RESERVED_SHARED STV_DEFAULT"
__nv_reservedSMEM_offset_0_alias:
	.zero		0
	.zero		64


//--------------------- .nv.constant0._Z8Add_plusPfS_S_i --------------------------
	.section	.nv.constant0._Z8Add_plusPfS_S_i,"a",@progbits
	.sectionflags	@""
	.align	4
.nv.constant0._Z8Add_plusPfS_S_i:
	.zero		924


//--------------------- .nv.constant0._Z3AddPfS_S_i --------------------------
	.section	.nv.constant0._Z3AddPfS_S_i,"a",@progbits
	.sectionflags	@""
	.align	4
.nv.constant0._Z3AddPfS_S_i:
	.zero		924


//--------------------- SYMBOLS --------------------------

	.type		.nv.reservedSmem.offset0,@object
	.size		.nv.reservedSmem.offset0,0x4
